//
// Generated by NVIDIA NVVM Compiler
//
// Compiler Build ID: CL-36424714
// Cuda compilation tools, release 13.0, V13.0.88
// Based on NVVM 20.0.0
//

.version 9.0
.target sm_100
.address_size 64

	// .globl	_Z21parallelPriorityQueuePfS_Piii
// _ZZ21parallelPriorityQueuePfS_PiiiE4heap has been demoted
// _ZZ21parallelPriorityQueuePfS_PiiiE7indices has been demoted
// _ZZ21parallelPriorityQueuePfS_PiiiE8heapSize has been demoted

.visible .entry _Z21parallelPriorityQueuePfS_Piii(
	.param .u64 .ptr .align 1 _Z21parallelPriorityQueuePfS_Piii_param_0,
	.param .u64 .ptr .align 1 _Z21parallelPriorityQueuePfS_Piii_param_1,
	.param .u64 .ptr .align 1 _Z21parallelPriorityQueuePfS_Piii_param_2,
	.param .u32 _Z21parallelPriorityQueuePfS_Piii_param_3,
	.param .u32 _Z21parallelPriorityQueuePfS_Piii_param_4
)
{
	.reg .pred 	%p<20>;
	.reg .b32 	%r<81>;
	.reg .b32 	%f<11>;
	.reg .b64 	%rd<12>;
	// demoted variable
	.shared .align 4 .b8 _ZZ21parallelPriorityQueuePfS_PiiiE4heap[128];
	// demoted variable
	.shared .align 4 .b8 _ZZ21parallelPriorityQueuePfS_PiiiE7indices[128];
	// demoted variable
	.shared .align 4 .u32 _ZZ21parallelPriorityQueuePfS_PiiiE8heapSize;
	ld.param.u64 	%rd3, [_Z21parallelPriorityQueuePfS_Piii_param_0];
	ld.param.u64 	%rd4, [_Z21parallelPriorityQueuePfS_Piii_param_1];
	ld.param.u64 	%rd5, [_Z21parallelPriorityQueuePfS_Piii_param_2];
	ld.param.u32 	%r25, [_Z21parallelPriorityQueuePfS_Piii_param_3];
	ld.param.u32 	%r26, [_Z21parallelPriorityQueuePfS_Piii_param_4];
	mov.u32 	%r1, %tid.x;
	mov.u32 	%r27, %ctaid.x;
	mov.u32 	%r28, %ntid.x;
	mad.lo.s32 	%r2, %r27, %r28, %r1;
	setp.ne.s32 	%p1, %r1, 0;
	@%p1 bra 	$L__BB0_2;
	mov.b32 	%r29, 0;
	st.shared.u32 	[_ZZ21parallelPriorityQueuePfS_PiiiE8heapSize], %r29;
$L__BB0_2:
	bar.sync 	0;
	setp.ge.s32 	%p2, %r2, %r25;
	@%p2 bra 	$L__BB0_10;
	cvta.to.global.u64 	%rd6, %rd3;
	mul.wide.s32 	%rd7, %r2, 4;
	add.s64 	%rd8, %rd6, %rd7;
	ld.global.f32 	%f1, [%rd8];
	ld.shared.u32 	%r30, [_ZZ21parallelPriorityQueuePfS_PiiiE8heapSize];
	setp.ge.s32 	%p3, %r30, %r26;
	@%p3 bra 	$L__BB0_5;
	atom.shared.add.u32 	%r75, [_ZZ21parallelPriorityQueuePfS_PiiiE8heapSize], 1;
	bra.uni 	$L__BB0_6;
$L__BB0_5:
	add.s32 	%r75, %r26, -1;
	shl.b32 	%r31, %r26, 2;
	mov.u32 	%r32, _ZZ21parallelPriorityQueuePfS_PiiiE4heap;
	add.s32 	%r33, %r32, %r31;
	ld.shared.f32 	%f6, [%r33+-4];
	setp.ge.f32 	%p4, %f1, %f6;
	@%p4 bra 	$L__BB0_19;
$L__BB0_6:
	shl.b32 	%r34, %r75, 2;
	mov.u32 	%r35, _ZZ21parallelPriorityQueuePfS_PiiiE4heap;
	add.s32 	%r6, %r35, %r34;
	st.shared.f32 	[%r6], %f1;
	mov.u32 	%r36, _ZZ21parallelPriorityQueuePfS_PiiiE7indices;
	add.s32 	%r37, %r36, %r34;
	st.shared.u32 	[%r37], %r2;
	bar.sync 	0;
	setp.ge.s32 	%p5, %r75, %r26;
	setp.lt.s32 	%p6, %r75, 1;
	or.pred  	%p7, %p5, %p6;
	@%p7 bra 	$L__BB0_10;
	ld.shared.f32 	%f2, [%r6];
$L__BB0_8:
	add.s32 	%r8, %r75, -1;
	shr.u32 	%r9, %r8, 1;
	shl.b32 	%r38, %r9, 2;
	add.s32 	%r10, %r35, %r38;
	ld.shared.f32 	%f3, [%r10];
	setp.geu.f32 	%p8, %f2, %f3;
	@%p8 bra 	$L__BB0_10;
	shl.b32 	%r40, %r75, 2;
	add.s32 	%r42, %r35, %r40;
	st.shared.f32 	[%r42], %f3;
	st.shared.f32 	[%r10], %f2;
	add.s32 	%r44, %r36, %r40;
	ld.shared.u32 	%r45, [%r44];
	add.s32 	%r47, %r36, %r38;
	ld.shared.u32 	%r48, [%r47];
	st.shared.u32 	[%r44], %r48;
	st.shared.u32 	[%r47], %r45;
	setp.gt.u32 	%p9, %r8, 1;
	mov.u32 	%r75, %r9;
	@%p9 bra 	$L__BB0_8;
$L__BB0_10:
	setp.ne.s32 	%p10, %r1, 0;
	bar.sync 	0;
	ld.shared.u32 	%r76, [_ZZ21parallelPriorityQueuePfS_PiiiE8heapSize];
	setp.lt.s32 	%p11, %r76, 2;
	or.pred  	%p12, %p10, %p11;
	@%p12 bra 	$L__BB0_19;
	cvta.to.global.u64 	%rd1, %rd4;
	cvta.to.global.u64 	%rd2, %rd5;
	mov.u32 	%r50, _ZZ21parallelPriorityQueuePfS_PiiiE4heap;
	mov.u32 	%r51, _ZZ21parallelPriorityQueuePfS_PiiiE7indices;
$L__BB0_12:
	mov.u32 	%r12, %r76;
	add.s32 	%r76, %r12, -1;
	ld.shared.f32 	%f4, [_ZZ21parallelPriorityQueuePfS_PiiiE4heap];
	ld.shared.u32 	%r14, [_ZZ21parallelPriorityQueuePfS_PiiiE7indices];
	shl.b32 	%r52, %r12, 2;
	add.s32 	%r53, %r50, %r52;
	ld.shared.f32 	%f5, [%r53+-4];
	st.shared.f32 	[_ZZ21parallelPriorityQueuePfS_PiiiE4heap], %f5;
	add.s32 	%r54, %r51, %r52;
	ld.shared.u32 	%r15, [%r54+-4];
	st.shared.u32 	[_ZZ21parallelPriorityQueuePfS_PiiiE7indices], %r15;
	setp.lt.u32 	%p13, %r12, 3;
	@%p13 bra 	$L__BB0_18;
	mov.b32 	%r78, 0;
	mov.b32 	%r77, 1;
	mov.u32 	%r79, %r78;
$L__BB0_14:
	add.s32 	%r19, %r78, 2;
	shl.b32 	%r57, %r77, 2;
	add.s32 	%r59, %r50, %r57;
	ld.shared.f32 	%f7, [%r59];
	setp.lt.f32 	%p14, %f7, %f5;
	selp.b32 	%r80, %r77, %r79, %p14;
	setp.ge.s32 	%p15, %r19, %r76;
	@%p15 bra 	$L__BB0_16;
	shl.b32 	%r60, %r78, 2;
	add.s32 	%r62, %r50, %r60;
	ld.shared.f32 	%f8, [%r62+8];
	shl.b32 	%r63, %r80, 2;
	add.s32 	%r64, %r50, %r63;
	ld.shared.f32 	%f9, [%r64];
	setp.lt.f32 	%p16, %f8, %f9;
	selp.b32 	%r80, %r19, %r80, %p16;
$L__BB0_16:
	setp.eq.s32 	%p17, %r80, %r79;
	@%p17 bra 	$L__BB0_18;
	shl.b32 	%r65, %r80, 2;
	add.s32 	%r67, %r50, %r65;
	ld.shared.f32 	%f10, [%r67];
	shl.b32 	%r68, %r79, 2;
	add.s32 	%r69, %r50, %r68;
	st.shared.f32 	[%r69], %f10;
	st.shared.f32 	[%r67], %f5;
	add.s32 	%r71, %r51, %r68;
	add.s32 	%r72, %r51, %r65;
	ld.shared.u32 	%r73, [%r72];
	st.shared.u32 	[%r71], %r73;
	st.shared.u32 	[%r72], %r15;
	shl.b32 	%r78, %r80, 1;
	or.b32  	%r77, %r78, 1;
	setp.lt.s32 	%p18, %r77, %r76;
	mov.u32 	%r79, %r80;
	@%p18 bra 	$L__BB0_14;
$L__BB0_18:
	mul.wide.u32 	%rd9, %r76, 4;
	add.s64 	%rd10, %rd1, %rd9;
	st.global.f32 	[%rd10], %f4;
	add.s64 	%rd11, %rd2, %rd9;
	st.global.u32 	[%rd11], %r14;
	setp.gt.s32 	%p19, %r12, 1;
	@%p19 bra 	$L__BB0_12;
$L__BB0_19:
	ret;

}


// ===== COMPILED SASS (sm_100) =====

	.target	sm_100

	.elftype	@"ET_EXEC"


//--------------------- .note.nv.tkinfo           --------------------------
	.section	.note.nv.tkinfo,"",@"SHT_NOTE"
	.sectionflags	@"SHF_NOTE_NV_TKINFO"
	.tkinfo
        /*0018*/ 	.word	0x00000002
        /*0030*/ 	.string	""
        /*0030*/ 	.string	"ptxas"
        /*0030*/ 	.string	"Cuda compilation tools, release 13.0, V13.0.88"
        /*0030*/ 	.string	"Build cuda_13.0.r13.0/compiler.36424714_0"
        /*0030*/ 	.string	"-arch sm_100 -m 64 "



//--------------------- .note.nv.cuinfo           --------------------------
	.section	.note.nv.cuinfo,"",@"SHT_NOTE"
	.sectionflags	@"SHF_NOTE_NV_CUINFO"
        /*0018*/ 	.short	0x0002
        /*001a*/ 	.short	0x0064
        /*001c*/ 	.short	0x0082
	.zero		2


//--------------------- .nv.info                  --------------------------
	.section	.nv.info,"",@"SHT_CUDA_INFO"
	.align	4


	//----- nvinfo : EIATTR_REGCOUNT
	.align		4
        /*0000*/ 	.byte	0x04, 0x2f
        /*0002*/ 	.short	(.L_1 - .L_0)
	.align		4
.L_0:
        /*0004*/ 	.word	index@(_Z21parallelPriorityQueuePfS_Piii)
        /*0008*/ 	.word	0x00000014


	//----- nvinfo : EIATTR_FRAME_SIZE
	.align		4
.L_1:
        /*000c*/ 	.byte	0x04, 0x11
        /*000e*/ 	.short	(.L_3 - .L_2)
	.align		4
.L_2:
        /*0010*/ 	.word	index@(_Z21parallelPriorityQueuePfS_Piii)
        /*0014*/ 	.word	0x00000000


	//----- nvinfo : EIATTR_MIN_STACK_SIZE
	.align		4
.L_3:
        /*0018*/ 	.byte	0x04, 0x12
        /*001a*/ 	.short	(.L_5 - .L_4)
	.align		4
.L_4:
        /*001c*/ 	.word	index@(_Z21parallelPriorityQueuePfS_Piii)
        /*0020*/ 	.word	0x00000000
.L_5:


//--------------------- .nv.compat                --------------------------
	.section	.nv.compat,"",@"SHT_CUDA_COMPAT_INFO"
	.align	4
        /*0000*/ 	.byte	0x02, 0x09, 0x00, 0x00, 0x02, 0x02, 0x01, 0x00, 0x02, 0x05, 0x05, 0x00, 0x03, 0x07, 0x01, 0x01
        /*0010*/ 	.byte	0x02, 0x03, 0x00, 0x00, 0x02, 0x06, 0x01, 0x00, 0x04, 0x0b, 0x08, 0x00, 0x09, 0x00, 0x00, 0x00
        /*0020*/ 	.byte	0x00, 0x00, 0x00, 0x00


//--------------------- .nv.info._Z21parallelPriorityQueuePfS_Piii --------------------------
	.section	.nv.info._Z21parallelPriorityQueuePfS_Piii,"",@"SHT_CUDA_INFO"
	.sectionflags	@""
	.align	4


	//----- nvinfo : EIATTR_CUDA_API_VERSION
	.align		4
        /*0000*/ 	.byte	0x04, 0x37
        /*0002*/ 	.short	(.L_7 - .L_6)
.L_6:
        /*0004*/ 	.word	0x00000082


	//----- nvinfo : EIATTR_KPARAM_INFO
	.align		4
.L_7:
        /*0008*/ 	.byte	0x04, 0x17
        /*000a*/ 	.short	(.L_9 - .L_8)
.L_8:
        /*000c*/ 	.word	0x00000000
        /*0010*/ 	.short	0x0004
        /*0012*/ 	.short	0x001c
        /*0014*/ 	.byte	0x00, 0xf0, 0x11, 0x00


	//----- nvinfo : EIATTR_KPARAM_INFO
	.align		4
.L_9:
        /*0018*/ 	.byte	0x04, 0x17
        /*001a*/ 	.short	(.L_11 - .L_10)
.L_10:
        /*001c*/ 	.word	0x00000000
        /*0020*/ 	.short	0x0003
        /*0022*/ 	.short	0x0018
        /*0024*/ 	.byte	0x00, 0xf0, 0x11, 0x00


	//----- nvinfo : EIATTR_KPARAM_INFO
	.align		4
.L_11:
        /*0028*/ 	.byte	0x04, 0x17
        /*002a*/ 	.short	(.L_13 - .L_12)
.L_12:
        /*002c*/ 	.word	0x00000000
        /*0030*/ 	.short	0x0002
        /*0032*/ 	.short	0x0010
        /*0034*/ 	.byte	0x00, 0xf5, 0x21, 0x00


	//----- nvinfo : EIATTR_KPARAM_INFO
	.align		4
.L_13:
        /*0038*/ 	.byte	0x04, 0x17
        /*003a*/ 	.short	(.L_15 - .L_14)
.L_14:
        /*003c*/ 	.word	0x00000000
        /*0040*/ 	.short	0x0001
        /*0042*/ 	.short	0x0008
        /*0044*/ 	.byte	0x00, 0xf5, 0x21, 0x00


	//----- nvinfo : EIATTR_KPARAM_INFO
	.align		4
.L_15:
        /*0048*/ 	.byte	0x04, 0x17
        /*004a*/ 	.short	(.L_17 - .L_16)
.L_16:
        /*004c*/ 	.word	0x00000000
        /*0050*/ 	.short	0x0000
        /*0052*/ 	.short	0x0000
        /*0054*/ 	.byte	0x00, 0xf5, 0x21, 0x00


	//----- nvinfo : EIATTR_SPARSE_MMA_MASK
	.align		4
.L_17:
        /*0058*/ 	.byte	0x03, 0x50
        /*005a*/ 	.short	0x0000


	//----- nvinfo : EIATTR_MAXREG_COUNT
	.align		4
        /*005c*/ 	.byte	0x03, 0x1b
        /*005e*/ 	.short	0x00ff


	//----- nvinfo : EIATTR_NUM_BARRIERS
	.align		4
        /*0060*/ 	.byte	0x02, 0x4c
        /*0062*/ 	.byte	0x01
	.zero		1


	//----- nvinfo : EIATTR_MERCURY_ISA_VERSION
	.align		4
        /*0064*/ 	.byte	0x03, 0x5f
        /*0066*/ 	.short	0x0101


	//----- nvinfo : EIATTR_INT_WARP_WIDE_INSTR_OFFSETS
	.align		4
        /*0068*/ 	.byte	0x04, 0x31
        /*006a*/ 	.short	(.L_19 - .L_18)


	//   ....[0]....
.L_18:
        /*006c*/ 	.word	0x000001a0


	//   ....[1]....
        /*0070*/ 	.word	0x00000240


	//----- nvinfo : EIATTR_VRC_CTA_INIT_COUNT
	.align		4
.L_19:
        /*0074*/ 	.byte	0x02, 0x4a
	.zero		1
	.zero		1


	//----- nvinfo : EIATTR_EXIT_INSTR_OFFSETS
	.align		4
        /*0078*/ 	.byte	0x04, 0x1c
        /*007a*/ 	.short	(.L_21 - .L_20)


	//   ....[0]....
.L_20:
        /*007c*/ 	.word	0x000002a0


	//   ....[1]....
        /*0080*/ 	.word	0x00000520


	//   ....[2]....
        /*0084*/ 	.word	0x000008d0


	//----- nvinfo : EIATTR_CRS_STACK_SIZE
	.align		4
.L_21:
        /*0088*/ 	.byte	0x04, 0x1e
        /*008a*/ 	.short	(.L_23 - .L_22)
.L_22:
        /*008c*/ 	.word	0x00000000


	//----- nvinfo : EIATTR_CBANK_PARAM_SIZE
	.align		4
.L_23:
        /*0090*/ 	.byte	0x03, 0x19
        /*0092*/ 	.short	0x0020


	//----- nvinfo : EIATTR_PARAM_CBANK
	.align		4
        /*0094*/ 	.byte	0x04, 0x0a
        /*0096*/ 	.short	(.L_25 - .L_24)
	.align		4
.L_24:
        /*0098*/ 	.word	index@(.nv.constant0._Z21parallelPriorityQueuePfS_Piii)
        /*009c*/ 	.short	0x0380
        /*009e*/ 	.short	0x0020


	//----- nvinfo : EIATTR_SW_WAR
	.align		4
.L_25:
        /*00a0*/ 	.byte	0x04, 0x36
        /*00a2*/ 	.short	(.L_27 - .L_26)
.L_26:
        /*00a4*/ 	.word	0x00000008
.L_27:


//--------------------- .nv.callgraph             --------------------------
	.section	.nv.callgraph,"",@"SHT_CUDA_CALLGRAPH"
	.align	4
	.sectionentsize	8
	.align		4
        /*0000*/ 	.word	0x00000000
	.align		4
        /*0004*/ 	.word	0xffffffff
	.align		4
        /*0008*/ 	.word	0x00000000
	.align		4
        /*000c*/ 	.word	0xfffffffe
	.align		4
        /*0010*/ 	.word	0x00000000
	.align		4
        /*0014*/ 	.word	0xfffffffd
	.align		4
        /*0018*/ 	.word	0x00000000
	.align		4
        /*001c*/ 	.word	0xfffffffc


//--------------------- .text._Z21parallelPriorityQueuePfS_Piii --------------------------
	.section	.text._Z21parallelPriorityQueuePfS_Piii,"ax",@progbits
	.align	128
        .global         _Z21parallelPriorityQueuePfS_Piii
        .type           _Z21parallelPriorityQueuePfS_Piii,@function
        .size           _Z21parallelPriorityQueuePfS_Piii,(.L_x_8 - _Z21parallelPriorityQueuePfS_Piii)
        .other          _Z21parallelPriorityQueuePfS_Piii,@"STO_CUDA_ENTRY STV_DEFAULT"
_Z21parallelPriorityQueuePfS_Piii:
.text._Z21parallelPriorityQueuePfS_Piii:
[----:B------:R-:W-:Y:S01]  /*0000*/  LDC R1, c[0x0][0x37c] ;  /* 0x0000df00ff017b82 */ /* 0x000fe20000000800 */
[----:B------:R-:W0:Y:S07]  /*0010*/  S2R R2, SR_TID.X ;  /* 0x0000000000027919 */ /* 0x000e2e0000002100 */
[----:B------:R-:W1:Y:S01]  /*0020*/  S2UR UR4, SR_CTAID.X ;  /* 0x00000000000479c3 */ /* 0x000e620000002500 */
[----:B------:R-:W2:Y:S01]  /*0030*/  LDCU UR5, c[0x0][0x398] ;  /* 0x00007300ff0577ac */ /* 0x000ea20008000800 */
[----:B------:R-:W3:Y:S06]  /*0040*/  LDCU.64 UR6, c[0x0][0x358] ;  /* 0x00006b00ff0677ac */ /* 0x000eec0008000a00 */
[----:B------:R-:W1:Y:S01]  /*0050*/  LDC R5, c[0x0][0x360] ;  /* 0x0000d800ff057b82 */ /* 0x000e620000000800 */
[----:B0-----:R-:W-:-:S13]  /*0060*/  ISETP.NE.AND P0, PT, R2, RZ, PT ;  /* 0x000000ff0200720c */ /* 0x001fda0003f05270 */
[----:B------:R-:W0:Y:S01]  /*0070*/  @!P0 S2R R3, SR_CgaCtaId ;  /* 0x0000000000038919 */ /* 0x000e220000008800 */
[----:B------:R-:W-:-:S04]  /*0080*/  @!P0 MOV R0, 0x400 ;  /* 0x0000040000008802 */ /* 0x000fc80000000f00 */
[----:B0-----:R-:W-:Y:S01]  /*0090*/  @!P0 LEA R0, R3, R0, 0x18 ;  /* 0x0000000003008211 */ /* 0x001fe200078ec0ff */
[----:B-1----:R-:W-:-:S04]  /*00a0*/  IMAD R3, R5, UR4, R2 ;  /* 0x0000000405037c24 */ /* 0x002fc8000f8e0202 */
[----:B------:R0:W-:Y:S01]  /*00b0*/  @!P0 STS [R0+0x100], RZ ;  /* 0x000100ff00008388 */ /* 0x0001e20000000800 */
[----:B------:R-:W-:Y:S01]  /*00c0*/  BAR.SYNC.DEFER_BLOCKING 0x0 ;  /* 0x0000000000007b1d */ /* 0x000fe20000010000 */
[----:B--2---:R-:W-:-:S13]  /*00d0*/  ISETP.GE.AND P0, PT, R3, UR5, PT ;  /* 0x0000000503007c0c */ /* 0x004fda000bf06270 */
[----:B0--3--:R-:W-:Y:S05]  /*00e0*/  @P0 BRA `(.L_x_0) ;  /* 0x0000000000ec0947 */ /* 0x009fea0003800000 */
[----:B------:R-:W0:Y:S01]  /*00f0*/  LDC.64 R4, c[0x0][0x380] ;  /* 0x0000e000ff047b82 */ /* 0x000e220000000a00 */
[----:B------:R-:W1:Y:S01]  /*0100*/  S2R R14, SR_CgaCtaId ;  /* 0x00000000000e7919 */ /* 0x000e620000008800 */
[----:B------:R-:W-:-:S06]  /*0110*/  MOV R12, 0x400 ;  /* 0x00000400000c7802 */ /* 0x000fcc0000000f00 */
[----:B------:R-:W2:Y:S01]  /*0120*/  LDC R11, c[0x0][0x39c] ;  /* 0x0000e700ff0b7b82 */ /* 0x000ea20000000800 */
[----:B0-----:R-:W-:-:S06]  /*0130*/  IMAD.WIDE R4, R3, 0x4, R4 ;  /* 0x0000000403047825 */ /* 0x001fcc00078e0204 */
[----:B------:R0:W5:Y:S01]  /*0140*/  LDG.E R4, desc[UR6][R4.64] ;  /* 0x0000000604047981 */ /* 0x000162000c1e1900 */
[----:B-1----:R-:W-:-:S05]  /*0150*/  LEA R0, R14, R12, 0x18 ;  /* 0x0000000c0e007211 */ /* 0x002fca00078ec0ff */
[----:B------:R-:W2:Y:S02]  /*0160*/  LDS R6, [R0+0x100] ;  /* 0x0001000000067984 */ /* 0x000ea40000000800 */
[----:B--2---:R-:W-:-:S13]  /*0170*/  ISETP.GE.AND P0, PT, R6, R11, PT ;  /* 0x0000000b0600720c */ /* 0x004fda0003f06270 */
[----:B0-----:R-:W-:Y:S05]  /*0180*/  @P0 BRA `(.L_x_1) ;  /* 0x0000000000380947 */ /* 0x001fea0003800000 */
[----:B------:R-:W0:Y:S01]  /*0190*/  S2R R5, SR_LANEID ;  /* 0x0000000000057919 */ /* 0x000e220000000000 */
[----:B------:R-:W-:Y:S02]  /*01a0*/  VOTEU.ANY UR4, UPT, PT ;  /* 0x0000000000047886 */ /* 0x000fe400038e0100 */
[----:B------:R-:W0:Y:S01]  /*01b0*/  FLO.U32 R8, UR4 ;  /* 0x0000000400087d00 */ /* 0x000e2200080e0000 */
[----:B------:R-:W1:Y:S07]  /*01c0*/  S2R R9, SR_LTMASK ;  /* 0x0000000000097919 */ /* 0x000e6e0000003900 */
[----:B------:R-:W2:Y:S01]  /*01d0*/  POPC R6, UR4 ;  /* 0x0000000400067d09 */ /* 0x000ea20008000000 */
[----:B0-----:R-:W-:Y:S01]  /*01e0*/  ISETP.EQ.U32.AND P0, PT, R8, R5, PT ;  /* 0x000000050800720c */ /* 0x001fe20003f02070 */
[----:B------:R-:W-:Y:S01]  /*01f0*/  VIADD R5, R12, 0x100 ;  /* 0x000001000c057836 */ /* 0x000fe20000000000 */
[----:B-1----:R-:W-:-:S04]  /*0200*/  LOP3.LUT R9, R9, UR4, RZ, 0xc0, !PT ;  /* 0x0000000409097c12 */ /* 0x002fc8000f8ec0ff */
[----:B------:R-:W-:Y:S01]  /*0210*/  LEA R5, R14, R5, 0x18 ;  /* 0x000000050e057211 */ /* 0x000fe200078ec0ff */
[----:B------:R-:W0:Y:S06]  /*0220*/  POPC R10, R9 ;  /* 0x00000009000a7309 */ /* 0x000e2c0000000000 */
[----:B--2---:R-:W1:Y:S04]  /*0230*/  @P0 ATOMS.ADD R5, [R5], R6 ;  /* 0x000000060505038c */ /* 0x004e680000000000 */
[----:B-1----:R-:W0:Y:S02]  /*0240*/  SHFL.IDX PT, R7, R5, R8, 0x1f ;  /* 0x00001f0805077589 */ /* 0x002e2400000e0000 */
[----:B0-----:R-:W-:Y:S01]  /*0250*/  IMAD.IADD R7, R7, 0x1, R10 ;  /* 0x0000000107077824 */ /* 0x001fe200078e020a */
[----:B------:R-:W-:Y:S06]  /*0260*/  BRA `(.L_x_2) ;  /* 0x0000000000147947 */ /* 0x000fec0003800000 */
.L_x_1:
[----:B------:R-:W-:-:S06]  /*0270*/  IMAD R5, R11, 0x4, R0 ;  /* 0x000000040b057824 */ /* 0x000fcc00078e0200 */
[----:B------:R-:W0:Y:S02]  /*0280*/  LDS R5, [R5+-0x4] ;  /* 0xfffffc0005057984 */ /* 0x000e240000000800 */
[----:B0----5:R-:W-:-:S13]  /*0290*/  FSETP.GE.AND P0, PT, R4, R5, PT ;  /* 0x000000050400720b */ /* 0x021fda0003f06000 */
[----:B------:R-:W-:Y:S05]  /*02a0*/  @P0 EXIT ;  /* 0x000000000000094d */ /* 0x000fea0003800000 */
[----:B------:R-:W-:-:S07]  /*02b0*/  VIADD R7, R11, 0xffffffff ;  /* 0xffffffff0b077836 */ /* 0x000fce0000000000 */
.L_x_2:
[----:B------:R-:W-:Y:S01]  /*02c0*/  VIADD R5, R12, 0x80 ;  /* 0x000000800c057836 */ /* 0x000fe20000000000 */
[C---:B------:R-:W-:Y:S01]  /*02d0*/  ISETP.GE.AND P0, PT, R7.reuse, 0x1, PT ;  /* 0x000000010700780c */ /* 0x040fe20003f06270 */
[----:B------:R-:W-:Y:S05]  /*02e0*/  WARPSYNC.ALL ;  /* 0x0000000000007948 */ /* 0x000fea0003800000 */
[C---:B------:R-:W-:Y:S02]  /*02f0*/  ISETP.GE.OR P0, PT, R7.reuse, R11, !P0 ;  /* 0x0000000b0700720c */ /* 0x040fe40004706670 */
[----:B------:R-:W-:Y:S01]  /*0300*/  LEA R6, R14, R5, 0x18 ;  /* 0x000000050e067211 */ /* 0x000fe200078ec0ff */
[----:B------:R-:W-:-:S04]  /*0310*/  IMAD R5, R7, 0x4, R0 ;  /* 0x0000000407057824 */ /* 0x000fc800078e0200 */
[----:B------:R-:W-:Y:S01]  /*0320*/  IMAD R8, R7, 0x4, R6 ;  /* 0x0000000407087824 */ /* 0x000fe200078e0206 */
[----:B-----5:R0:W-:Y:S04]  /*0330*/  STS [R5], R4 ;  /* 0x0000000405007388 */ /* 0x0201e80000000800 */
[----:B------:R0:W-:Y:S01]  /*0340*/  STS [R8], R3 ;  /* 0x0000000308007388 */ /* 0x0001e20000000800 */
[----:B------:R-:W-:Y:S06]  /*0350*/  BAR.SYNC.DEFER_BLOCKING 0x0 ;  /* 0x0000000000007b1d */ /* 0x000fec0000010000 */
[----:B------:R-:W-:Y:S05]  /*0360*/  @P0 BRA `(.L_x_0) ;  /* 0x00000000004c0947 */ /* 0x000fea0003800000 */
[----:B------:R1:W2:Y:S02]  /*0370*/  LDS R10, [R5] ;  /* 0x00000000050a7984 */ /* 0x0002a40000000800 */
.L_x_3:
[----:B------:R-:W-:-:S05]  /*0380*/  VIADD R14, R7, 0xffffffff ;  /* 0xffffffff070e7836 */ /* 0x000fca0000000000 */
[----:B------:R-:W-:-:S05]  /*0390*/  SHF.R.U32.HI R11, RZ, 0x1, R14 ;  /* 0x00000001ff0b7819 */ /* 0x000fca000001160e */
[----:B------:R-:W-:-:S05]  /*03a0*/  IMAD R13, R11, 0x4, R0 ;  /* 0x000000040b0d7824 */ /* 0x000fca00078e0200 */
[----:B------:R-:W2:Y:S02]  /*03b0*/  LDS R12, [R13] ;  /* 0x000000000d0c7984 */ /* 0x000ea40000000800 */
[----:B--2---:R-:W-:-:S13]  /*03c0*/  FSETP.GEU.AND P0, PT, R10, R12, PT ;  /* 0x0000000c0a00720b */ /* 0x004fda0003f0e000 */
[----:B---3--:R-:W-:Y:S05]  /*03d0*/  @P0 BRA `(.L_x_0) ;  /* 0x0000000000300947 */ /* 0x008fea0003800000 */
[----:B0-----:R-:W-:Y:S01]  /*03e0*/  IMAD R3, R7, 0x4, R0 ;  /* 0x0000000407037824 */ /* 0x001fe200078e0200 */
[----:B------:R-:W-:Y:S01]  /*03f0*/  ISETP.GT.U32.AND P0, PT, R14, 0x1, PT ;  /* 0x000000010e00780c */ /* 0x000fe20003f04070 */
[--C-:B------:R-:W-:Y:S02]  /*0400*/  IMAD R8, R11, 0x4, R6.reuse ;  /* 0x000000040b087824 */ /* 0x100fe400078e0206 */
[----:B------:R-:W-:Y:S01]  /*0410*/  IMAD R4, R7, 0x4, R6 ;  /* 0x0000000407047824 */ /* 0x000fe200078e0206 */
[----:B------:R-:W-:Y:S01]  /*0420*/  STS [R3], R12 ;  /* 0x0000000c03007388 */ /* 0x000fe20000000800 */
[----:B------:R-:W-:-:S03]  /*0430*/  IMAD.MOV.U32 R7, RZ, RZ, R11 ;  /* 0x000000ffff077224 */ /* 0x000fc600078e000b */
[----:B------:R-:W-:Y:S04]  /*0440*/  STS [R13], R10 ;  /* 0x0000000a0d007388 */ /* 0x000fe80000000800 */
[----:B------:R-:W0:Y:S04]  /*0450*/  LDS R9, [R8] ;  /* 0x0000000008097984 */ /* 0x000e280000000800 */
[----:B-1----:R-:W1:Y:S04]  /*0460*/  LDS R5, [R4] ;  /* 0x0000000004057984 */ /* 0x002e680000000800 */
[----:B0-----:R3:W-:Y:S04]  /*0470*/  STS [R4], R9 ;  /* 0x0000000904007388 */ /* 0x0017e80000000800 */
[----:B-1----:R3:W-:Y:S01]  /*0480*/  STS [R8], R5 ;  /* 0x0000000508007388 */ /* 0x0027e20000000800 */
[----:B------:R-:W-:Y:S05]  /*0490*/  @P0 BRA `(.L_x_3) ;  /* 0xfffffffc00b80947 */ /* 0x000fea000383ffff */
.L_x_0:
[----:B------:R-:W-:Y:S05]  /*04a0*/  WARPSYNC.ALL ;  /* 0x0000000000007948 */ /* 0x000fea0003800000 */
[----:B------:R-:W2:Y:S08]  /*04b0*/  S2UR UR5, SR_CgaCtaId ;  /* 0x00000000000579c3 */ /* 0x000eb00000008800 */
[----:B------:R-:W-:Y:S06]  /*04c0*/  BAR.SYNC.DEFER_BLOCKING 0x0 ;  /* 0x0000000000007b1d */ /* 0x000fec0000010000 */
[----:B------:R-:W-:-:S02]  /*04d0*/  UMOV UR4, 0x400 ;  /* 0x0000040000047882 */ /* 0x000fc40000000000 */
[----:B--2---:R-:W-:-:S09]  /*04e0*/  ULEA UR8, UR5, UR4, 0x18 ;  /* 0x0000000405087291 */ /* 0x004fd2000f8ec0ff */
[----:B------:R-:W2:Y:S02]  /*04f0*/  LDS R0, [UR8+0x100] ;  /* 0x00010008ff007984 */ /* 0x000ea40008000800 */
[----:B--2---:R-:W-:-:S04]  /*0500*/  ISETP.GE.AND P0, PT, R0, 0x2, PT ;  /* 0x000000020000780c */ /* 0x004fc80003f06270 */
[----:B------:R-:W-:-:S13]  /*0510*/  ISETP.NE.OR P0, PT, R2, RZ, !P0 ;  /* 0x000000ff0200720c */ /* 0x000fda0004705670 */
[----:B------:R-:W-:Y:S05]  /*0520*/  @P0 EXIT ;  /* 0x000000000000094d */ /* 0x000fea0003800000 */
[----:B------:R-:W-:-:S04]  /*0530*/  UIADD3 UR4, UPT, UPT, UR4, 0x80, URZ ;  /* 0x0000008004047890 */ /* 0x000fc8000fffe0ff */
[----:B------:R-:W-:-:S12]  /*0540*/  ULEA UR4, UR5, UR4, 0x18 ;  /* 0x0000000405047291 */ /* 0x000fd8000f8ec0ff */
.L_x_6:
[----:B0-2---:R-:W0:Y:S01]  /*0550*/  S2R R3, SR_CgaCtaId ;  /* 0x0000000000037919 */ /* 0x005e220000008800 */
[----:B------:R-:W-:Y:S01]  /*0560*/  MOV R2, 0x400 ;  /* 0x0000040000027802 */ /* 0x000fe20000000f00 */
[C---:B-1-3--:R-:W-:Y:S01]  /*0570*/  VIADD R5, R0.reuse, 0xffffffff ;  /* 0xffffffff00057836 */ /* 0x04afe20000000000 */
[C---:B------:R-:W-:Y:S01]  /*0580*/  LEA R7, R0.reuse, UR4, 0x2 ;  /* 0x0000000400077c11 */ /* 0x040fe2000f8e10ff */
[----:B------:R-:W-:Y:S01]  /*0590*/  IMAD.MOV.U32 R4, RZ, RZ, R0 ;  /* 0x000000ffff047224 */ /* 0x000fe200078e0000 */
[----:B------:R-:W-:Y:S02]  /*05a0*/  ISETP.GE.U32.AND P0, PT, R0, 0x3, PT ;  /* 0x000000030000780c */ /* 0x000fe40003f06070 */
[----:B0-----:R-:W-:-:S05]  /*05b0*/  LEA R16, R3, R2, 0x18 ;  /* 0x0000000203107211 */ /* 0x001fca00078ec0ff */
[----:B------:R-:W-:Y:S01]  /*05c0*/  IMAD R6, R0, 0x4, R16 ;  /* 0x0000000400067824 */ /* 0x000fe200078e0210 */
[----:B------:R-:W-:Y:S01]  /*05d0*/  LDS R2, [R16] ;  /* 0x0000000010027984 */ /* 0x000fe20000000800 */
[----:B------:R-:W-:-:S03]  /*05e0*/  IMAD.MOV.U32 R0, RZ, RZ, R5 ;  /* 0x000000ffff007224 */ /* 0x000fc600078e0005 */
[----:B------:R-:W0:Y:S04]  /*05f0*/  LDS R17, [R6+-0x4] ;  /* 0xfffffc0006117984 */ /* 0x000e280000000800 */
[----:B------:R-:W-:Y:S04]  /*0600*/  LDS R3, [R16+0x80] ;  /* 0x0000800010037984 */ /* 0x000fe80000000800 */
[----:B0-----:R-:W-:Y:S04]  /*0610*/  STS [R16], R17 ;  /* 0x0000001110007388 */ /* 0x001fe80000000800 */
[----:B------:R-:W0:Y:S04]  /*0620*/  LDS R14, [R7+-0x4] ;  /* 0xfffffc00070e7984 */ /* 0x000e280000000800 */
[----:B0-----:R0:W-:Y:S01]  /*0630*/  STS [R16+0x80], R14 ;  /* 0x0000800e10007388 */ /* 0x0011e20000000800 */
[----:B------:R-:W-:Y:S05]  /*0640*/  @!P0 BRA `(.L_x_4) ;  /* 0x0000000000808947 */ /* 0x000fea0003800000 */
[----:B------:R-:W-:Y:S02]  /*0650*/  IMAD.MOV.U32 R5, RZ, RZ, RZ ;  /* 0x000000ffff057224 */ /* 0x000fe400078e00ff */
[----:B------:R-:W-:Y:S02]  /*0660*/  IMAD.MOV.U32 R7, RZ, RZ, 0x1 ;  /* 0x00000001ff077424 */ /* 0x000fe400078e00ff */
[----:B------:R-:W-:-:S07]  /*0670*/  IMAD.MOV.U32 R6, RZ, RZ, RZ ;  /* 0x000000ffff067224 */ /* 0x000fce00078e00ff */
.L_x_5:
[----:B------:R-:W-:Y:S02]  /*0680*/  IMAD R8, R7, 0x4, R16 ;  /* 0x0000000407087824 */ /* 0x000fe400078e0210 */
[----:B------:R-:W-:-:S04]  /*0690*/  VIADD R11, R5, 0x2 ;  /* 0x00000002050b7836 */ /* 0x000fc80000000000 */
[----:B-1----:R-:W1:Y:S01]  /*06a0*/  LDS R8, [R8] ;  /* 0x0000000008087984 */ /* 0x002e620000000800 */
[----:B------:R-:W-:-:S13]  /*06b0*/  ISETP.GE.AND P0, PT, R11, R0, PT ;  /* 0x000000000b00720c */ /* 0x000fda0003f06270 */
[----:B------:R-:W-:-:S06]  /*06c0*/  @!P0 IMAD R5, R5, 0x4, R16 ;  /* 0x0000000405058824 */ /* 0x000fcc00078e0210 */
[----:B------:R-:W-:Y:S01]  /*06d0*/  @!P0 LDS R5, [R5+0x8] ;  /* 0x0000080005058984 */ /* 0x000fe20000000800 */
[----:B-1----:R-:W-:-:S04]  /*06e0*/  FSETP.GEU.AND P1, PT, R8, R17, PT ;  /* 0x000000110800720b */ /* 0x002fc80003f2e000 */
[----:B------:R-:W-:-:S05]  /*06f0*/  SEL R9, R7, R6, !P1 ;  /* 0x0000000607097207 */ /* 0x000fca0004800000 */
[----:B------:R-:W-:-:S05]  /*0700*/  @!P0 IMAD R7, R9, 0x4, R16 ;  /* 0x0000000409078824 */ /* 0x000fca00078e0210 */
[----:B------:R-:W1:Y:S02]  /*0710*/  @!P0 LDS R10, [R7] ;  /* 0x00000000070a8984 */ /* 0x000e640000000800 */
[----:B-1----:R-:W-:-:S04]  /*0720*/  @!P0 FSETP.GEU.AND P1, PT, R5, R10, PT ;  /* 0x0000000a0500820b */ /* 0x002fc80003f2e000 */
[----:B------:R-:W-:-:S04]  /*0730*/  @!P0 SEL R9, R11, R9, !P1 ;  /* 0x000000090b098207 */ /* 0x000fc80004800000 */
[----:B------:R-:W-:-:S13]  /*0740*/  ISETP.NE.AND P0, PT, R9, R6, PT ;  /* 0x000000060900720c */ /* 0x000fda0003f05270 */
[----:B------:R-:W-:Y:S05]  /*0750*/  @!P0 BRA `(.L_x_4) ;  /* 0x00000000003c8947 */ /* 0x000fea0003800000 */
[C-C-:B------:R-:W-:Y:S01]  /*0760*/  IMAD R8, R9.reuse, 0x4, R16.reuse ;  /* 0x0000000409087824 */ /* 0x140fe200078e0210 */
[C---:B------:R-:W-:Y:S01]  /*0770*/  LEA R13, R9.reuse, UR4, 0x2 ;  /* 0x00000004090d7c11 */ /* 0x040fe2000f8e10ff */
[C---:B------:R-:W-:Y:S01]  /*0780*/  IMAD R11, R6.reuse, 0x4, R16 ;  /* 0x00000004060b7824 */ /* 0x040fe200078e0210 */
[----:B------:R-:W-:Y:S01]  /*0790*/  LEA R12, R6, UR4, 0x2 ;  /* 0x00000004060c7c11 */ /* 0x000fe2000f8e10ff */
[----:B------:R-:W-:Y:S01]  /*07a0*/  IMAD.SHL.U32 R5, R9, 0x2, RZ ;  /* 0x0000000209057824 */ /* 0x000fe200078e00ff */
[----:B------:R-:W1:Y:S01]  /*07b0*/  LDS R10, [R8] ;  /* 0x00000000080a7984 */ /* 0x000e620000000800 */
[----:B------:R-:W-:Y:S02]  /*07c0*/  IMAD.MOV.U32 R6, RZ, RZ, R9 ;  /* 0x000000ffff067224 */ /* 0x000fe400078e0009 */
[----:B------:R-:W-:-:S05]  /*07d0*/  VIADD R7, R5, 0x1 ;  /* 0x0000000105077836 */ /* 0x000fca0000000000 */
[----:B------:R-:W-:Y:S01]  /*07e0*/  ISETP.GE.AND P0, PT, R7, R0, PT ;  /* 0x000000000700720c */ /* 0x000fe20003f06270 */
[----:B-1----:R-:W-:Y:S04]  /*07f0*/  STS [R11], R10 ;  /* 0x0000000a0b007388 */ /* 0x002fe80000000800 */
[----:B------:R-:W-:Y:S04]  /*0800*/  STS [R8], R17 ;  /* 0x0000001108007388 */ /* 0x000fe80000000800 */
[----:B------:R-:W1:Y:S04]  /*0810*/  LDS R15, [R13] ;  /* 0x000000000d0f7984 */ /* 0x000e680000000800 */
[----:B-1----:R1:W-:Y:S04]  /*0820*/  STS [R12], R15 ;  /* 0x0000000f0c007388 */ /* 0x0023e80000000800 */
[----:B------:R1:W-:Y:S01]  /*0830*/  STS [R13], R14 ;  /* 0x0000000e0d007388 */ /* 0x0003e20000000800 */
[----:B------:R-:W-:Y:S05]  /*0840*/  @!P0 BRA `(.L_x_5) ;  /* 0xfffffffc008c8947 */ /* 0x000fea000383ffff */
.L_x_4:
[----:B------:R-:W2:Y:S01]  /*0850*/  LDC.64 R6, c[0x0][0x388] ;  /* 0x0000e200ff067b82 */ /* 0x000ea20000000a00 */
[----:B------:R-:W-:-:S07]  /*0860*/  ISETP.GT.AND P0, PT, R4, 0x1, PT ;  /* 0x000000010400780c */ /* 0x000fce0003f04270 */
[----:B------:R-:W3:Y:S01]  /*0870*/  LDC.64 R8, c[0x0][0x390] ;  /* 0x0000e400ff087b82 */ /* 0x000ee20000000a00 */
[----:B--2---:R-:W-:-:S05]  /*0880*/  IMAD.WIDE.U32 R6, R0, 0x4, R6 ;  /* 0x0000000400067825 */ /* 0x004fca00078e0006 */
[----:B------:R2:W-:Y:S01]  /*0890*/  STG.E desc[UR6][R6.64], R2 ;  /* 0x0000000206007986 */ /* 0x0005e2000c101906 */
[----:B---3--:R-:W-:-:S05]  /*08a0*/  IMAD.WIDE.U32 R8, R0, 0x4, R8 ;  /* 0x0000000400087825 */ /* 0x008fca00078e0008 */
[----:B------:R2:W-:Y:S01]  /*08b0*/  STG.E desc[UR6][R8.64], R3 ;  /* 0x0000000308007986 */ /* 0x0005e2000c101906 */
[----:B------:R-:W-:Y:S05]  /*08c0*/  @P0 BRA `(.L_x_6) ;  /* 0xfffffffc00200947 */ /* 0x000fea000383ffff */
[----:B------:R-:W-:Y:S05]  /*08d0*/  EXIT ;  /* 0x000000000000794d */ /* 0x000fea0003800000 */
.L_x_7:
[----:B------:R-:W-:-:S00]  /*08e0*/  BRA `(.L_x_7) ;  /* 0xfffffffc00fc7947 */ /* 0x000fc0000383ffff */
[----:B------:R-:W-:-:S00]  /*08f0*/  NOP ;  /* 0x0000000000007918 */ /* 0x000fc00000000000 */
        /* <DEDUP_REMOVED lines=8> */
.L_x_8:


//--------------------- .nv.shared._Z21parallelPriorityQueuePfS_Piii --------------------------
	.section	.nv.shared._Z21parallelPriorityQueuePfS_Piii,"aw",@nobits
	.sectionflags	@""
	.align	4
.nv.shared._Z21parallelPriorityQueuePfS_Piii:
	.zero		1284


//--------------------- .nv.shared.reserved.0     --------------------------
	.section	.nv.shared.reserved.0,"aw",@nobits
	.weak		__nv_reservedSMEM_offset_0_alias
	.size		__nv_reservedSMEM_offset_0_alias, 0, 64
	.other		__nv_reservedSMEM_offset_0_alias,@"STO_CUDA_RESERVED_SHARED STV_DEFAULT"
__nv_reservedSMEM_offset_0_alias:
	.zero		0
	.zero		64


//--------------------- .nv.constant0._Z21parallelPriorityQueuePfS_Piii --------------------------
	.section	.nv.constant0._Z21parallelPriorityQueuePfS_Piii,"a",@progbits
	.sectionflags	@""
	.align	4
.nv.constant0._Z21parallelPriorityQueuePfS_Piii:
	.zero		928


//--------------------- SYMBOLS --------------------------

	.type		.nv.reservedSmem.offset0,@object
	.size		.nv.reservedSmem.offset0,0x4
	.type		.nv.reservedSmem.cap,@object
	.size		.nv.reservedSmem.cap,0x4
